//
// Generated by NVIDIA NVVM Compiler
//
// Compiler Build ID: CL-36424714
// Cuda compilation tools, release 13.0, V13.0.88
// Based on NVVM 20.0.0
//

.version 9.0
.target sm_100
.address_size 64

	// .globl	im2col_kernel

.visible .entry im2col_kernel(
	.param .u64 .ptr .align 1 im2col_kernel_param_0,
	.param .u64 .ptr .align 1 im2col_kernel_param_1,
	.param .u32 im2col_kernel_param_2,
	.param .u32 im2col_kernel_param_3,
	.param .u32 im2col_kernel_param_4,
	.param .u32 im2col_kernel_param_5,
	.param .u32 im2col_kernel_param_6,
	.param .u32 im2col_kernel_param_7,
	.param .u32 im2col_kernel_param_8,
	.param .u32 im2col_kernel_param_9
)
{
	.reg .pred 	%p<7>;
	.reg .b32 	%r<40>;
	.reg .b32 	%f<5>;
	.reg .b64 	%rd<9>;

	ld.param.u64 	%rd1, [im2col_kernel_param_0];
	ld.param.u64 	%rd2, [im2col_kernel_param_1];
	ld.param.u32 	%r12, [im2col_kernel_param_2];
	ld.param.u32 	%r6, [im2col_kernel_param_3];
	ld.param.u32 	%r7, [im2col_kernel_param_4];
	ld.param.u32 	%r8, [im2col_kernel_param_5];
	ld.param.u32 	%r9, [im2col_kernel_param_6];
	ld.param.u32 	%r10, [im2col_kernel_param_7];
	ld.param.u32 	%r13, [im2col_kernel_param_8];
	ld.param.u32 	%r11, [im2col_kernel_param_9];
	mov.u32 	%r14, %ctaid.x;
	mov.u32 	%r15, %ntid.x;
	mov.u32 	%r16, %tid.x;
	mad.lo.s32 	%r1, %r14, %r15, %r16;
	mul.lo.s32 	%r17, %r8, %r12;
	mul.lo.s32 	%r18, %r17, %r8;
	mul.lo.s32 	%r2, %r11, %r13;
	mul.lo.s32 	%r19, %r18, %r2;
	setp.ge.s32 	%p1, %r1, %r19;
	@%p1 bra 	$L__BB0_4;
	div.s32 	%r20, %r1, %r2;
	mul.lo.s32 	%r21, %r20, %r2;
	sub.s32 	%r22, %r1, %r21;
	mul.lo.s32 	%r23, %r8, %r8;
	div.s32 	%r3, %r20, %r23;
	mul.lo.s32 	%r24, %r3, %r23;
	sub.s32 	%r25, %r20, %r24;
	div.s32 	%r26, %r25, %r8;
	mul.lo.s32 	%r27, %r26, %r8;
	sub.s32 	%r28, %r25, %r27;
	div.s32 	%r29, %r22, %r11;
	mul.lo.s32 	%r30, %r29, %r11;
	sub.s32 	%r31, %r22, %r30;
	mul.lo.s32 	%r32, %r29, %r10;
	sub.s32 	%r33, %r32, %r9;
	add.s32 	%r4, %r33, %r26;
	mul.lo.s32 	%r34, %r31, %r10;
	sub.s32 	%r35, %r34, %r9;
	add.s32 	%r36, %r35, %r28;
	or.b32  	%r37, %r4, %r36;
	setp.lt.s32 	%p2, %r37, 0;
	setp.ge.s32 	%p3, %r4, %r6;
	setp.ge.s32 	%p4, %r36, %r7;
	or.pred  	%p5, %p3, %p4;
	mov.f32 	%f4, 0f00000000;
	or.pred  	%p6, %p5, %p2;
	@%p6 bra 	$L__BB0_3;
	mad.lo.s32 	%r38, %r3, %r6, %r4;
	mad.lo.s32 	%r39, %r38, %r7, %r36;
	cvta.to.global.u64 	%rd3, %rd1;
	mul.wide.s32 	%rd4, %r39, 4;
	add.s64 	%rd5, %rd3, %rd4;
	ld.global.f32 	%f4, [%rd5];
$L__BB0_3:
	cvta.to.global.u64 	%rd6, %rd2;
	mul.wide.s32 	%rd7, %r1, 4;
	add.s64 	%rd8, %rd6, %rd7;
	st.global.f32 	[%rd8], %f4;
$L__BB0_4:
	ret;

}


// ===== COMPILED SASS (sm_100) =====

	.target	sm_100

	.elftype	@"ET_EXEC"


//--------------------- .note.nv.tkinfo           --------------------------
	.section	.note.nv.tkinfo,"",@"SHT_NOTE"
	.sectionflags	@"SHF_NOTE_NV_TKINFO"
	.tkinfo
        /*0018*/ 	.word	0x00000002
        /*0030*/ 	.string	""
        /*0030*/ 	.string	"ptxas"
        /*0030*/ 	.string	"Cuda compilation tools, release 13.0, V13.0.88"
        /*0030*/ 	.string	"Build cuda_13.0.r13.0/compiler.36424714_0"
        /*0030*/ 	.string	"-arch sm_100 -m 64 "



//--------------------- .note.nv.cuinfo           --------------------------
	.section	.note.nv.cuinfo,"",@"SHT_NOTE"
	.sectionflags	@"SHF_NOTE_NV_CUINFO"
        /*0018*/ 	.short	0x0002
        /*001a*/ 	.short	0x0064
        /*001c*/ 	.short	0x0082
	.zero		2


//--------------------- .nv.info                  --------------------------
	.section	.nv.info,"",@"SHT_CUDA_INFO"
	.align	4


	//----- nvinfo : EIATTR_REGCOUNT
	.align		4
        /*0000*/ 	.byte	0x04, 0x2f
        /*0002*/ 	.short	(.L_1 - .L_0)
	.align		4
.L_0:
        /*0004*/ 	.word	index@(im2col_kernel)
        /*0008*/ 	.word	0x00000012


	//----- nvinfo : EIATTR_FRAME_SIZE
	.align		4
.L_1:
        /*000c*/ 	.byte	0x04, 0x11
        /*000e*/ 	.short	(.L_3 - .L_2)
	.align		4
.L_2:
        /*0010*/ 	.word	index@(im2col_kernel)
        /*0014*/ 	.word	0x00000000


	//----- nvinfo : EIATTR_MIN_STACK_SIZE
	.align		4
.L_3:
        /*0018*/ 	.byte	0x04, 0x12
        /*001a*/ 	.short	(.L_5 - .L_4)
	.align		4
.L_4:
        /*001c*/ 	.word	index@(im2col_kernel)
        /*0020*/ 	.word	0x00000000
.L_5:


//--------------------- .nv.compat                --------------------------
	.section	.nv.compat,"",@"SHT_CUDA_COMPAT_INFO"
	.align	4
        /*0000*/ 	.byte	0x02, 0x09, 0x00, 0x00, 0x02, 0x02, 0x01, 0x00, 0x02, 0x05, 0x05, 0x00, 0x03, 0x07, 0x01, 0x01
        /*0010*/ 	.byte	0x02, 0x03, 0x00, 0x00, 0x02, 0x06, 0x01, 0x00, 0x04, 0x0b, 0x08, 0x00, 0x09, 0x00, 0x00, 0x00
        /*0020*/ 	.byte	0x00, 0x00, 0x00, 0x00


//--------------------- .nv.info.im2col_kernel    --------------------------
	.section	.nv.info.im2col_kernel,"",@"SHT_CUDA_INFO"
	.sectionflags	@""
	.align	4


	//----- nvinfo : EIATTR_CUDA_API_VERSION
	.align		4
        /*0000*/ 	.byte	0x04, 0x37
        /*0002*/ 	.short	(.L_7 - .L_6)
.L_6:
        /*0004*/ 	.word	0x00000082


	//----- nvinfo : EIATTR_KPARAM_INFO
	.align		4
.L_7:
        /*0008*/ 	.byte	0x04, 0x17
        /*000a*/ 	.short	(.L_9 - .L_8)
.L_8:
        /*000c*/ 	.word	0x00000000
        /*0010*/ 	.short	0x0009
        /*0012*/ 	.short	0x002c
        /*0014*/ 	.byte	0x00, 0xf0, 0x11, 0x00


	//----- nvinfo : EIATTR_KPARAM_INFO
	.align		4
.L_9:
        /*0018*/ 	.byte	0x04, 0x17
        /*001a*/ 	.short	(.L_11 - .L_10)
.L_10:
        /*001c*/ 	.word	0x00000000
        /*0020*/ 	.short	0x0008
        /*0022*/ 	.short	0x0028
        /*0024*/ 	.byte	0x00, 0xf0, 0x11, 0x00


	//----- nvinfo : EIATTR_KPARAM_INFO
	.align		4
.L_11:
        /*0028*/ 	.byte	0x04, 0x17
        /*002a*/ 	.short	(.L_13 - .L_12)
.L_12:
        /*002c*/ 	.word	0x00000000
        /*0030*/ 	.short	0x0007
        /*0032*/ 	.short	0x0024
        /*0034*/ 	.byte	0x00, 0xf0, 0x11, 0x00


	//----- nvinfo : EIATTR_KPARAM_INFO
	.align		4
.L_13:
        /*0038*/ 	.byte	0x04, 0x17
        /*003a*/ 	.short	(.L_15 - .L_14)
.L_14:
        /*003c*/ 	.word	0x00000000
        /*0040*/ 	.short	0x0006
        /*0042*/ 	.short	0x0020
        /*0044*/ 	.byte	0x00, 0xf0, 0x11, 0x00


	//----- nvinfo : EIATTR_KPARAM_INFO
	.align		4
.L_15:
        /*0048*/ 	.byte	0x04, 0x17
        /*004a*/ 	.short	(.L_17 - .L_16)
.L_16:
        /*004c*/ 	.word	0x00000000
        /*0050*/ 	.short	0x0005
        /*0052*/ 	.short	0x001c
        /*0054*/ 	.byte	0x00, 0xf0, 0x11, 0x00


	//----- nvinfo : EIATTR_KPARAM_INFO
	.align		4
.L_17:
        /*0058*/ 	.byte	0x04, 0x17
        /*005a*/ 	.short	(.L_19 - .L_18)
.L_18:
        /*005c*/ 	.word	0x00000000
        /*0060*/ 	.short	0x0004
        /*0062*/ 	.short	0x0018
        /*0064*/ 	.byte	0x00, 0xf0, 0x11, 0x00


	//----- nvinfo : EIATTR_KPARAM_INFO
	.align		4
.L_19:
        /*0068*/ 	.byte	0x04, 0x17
        /*006a*/ 	.short	(.L_21 - .L_20)
.L_20:
        /*006c*/ 	.word	0x00000000
        /*0070*/ 	.short	0x0003
        /*0072*/ 	.short	0x0014
        /*0074*/ 	.byte	0x00, 0xf0, 0x11, 0x00


	//----- nvinfo : EIATTR_KPARAM_INFO
	.align		4
.L_21:
        /*0078*/ 	.byte	0x04, 0x17
        /*007a*/ 	.short	(.L_23 - .L_22)
.L_22:
        /*007c*/ 	.word	0x00000000
        /*0080*/ 	.short	0x0002
        /*0082*/ 	.short	0x0010
        /*0084*/ 	.byte	0x00, 0xf0, 0x11, 0x00


	//----- nvinfo : EIATTR_KPARAM_INFO
	.align		4
.L_23:
        /*0088*/ 	.byte	0x04, 0x17
        /*008a*/ 	.short	(.L_25 - .L_24)
.L_24:
        /*008c*/ 	.word	0x00000000
        /*0090*/ 	.short	0x0001
        /*0092*/ 	.short	0x0008
        /*0094*/ 	.byte	0x00, 0xf5, 0x21, 0x00


	//----- nvinfo : EIATTR_KPARAM_INFO
	.align		4
.L_25:
        /*0098*/ 	.byte	0x04, 0x17
        /*009a*/ 	.short	(.L_27 - .L_26)
.L_26:
        /*009c*/ 	.word	0x00000000
        /*00a0*/ 	.short	0x0000
        /*00a2*/ 	.short	0x0000
        /*00a4*/ 	.byte	0x00, 0xf5, 0x21, 0x00


	//----- nvinfo : EIATTR_SPARSE_MMA_MASK
	.align		4
.L_27:
        /*00a8*/ 	.byte	0x03, 0x50
        /*00aa*/ 	.short	0x0000


	//----- nvinfo : EIATTR_MAXREG_COUNT
	.align		4
        /*00ac*/ 	.byte	0x03, 0x1b
        /*00ae*/ 	.short	0x00ff


	//----- nvinfo : EIATTR_MERCURY_ISA_VERSION
	.align		4
        /*00b0*/ 	.byte	0x03, 0x5f
        /*00b2*/ 	.short	0x0101


	//----- nvinfo : EIATTR_VRC_CTA_INIT_COUNT
	.align		4
        /*00b4*/ 	.byte	0x02, 0x4a
	.zero		1
	.zero		1


	//----- nvinfo : EIATTR_EXIT_INSTR_OFFSETS
	.align		4
        /*00b8*/ 	.byte	0x04, 0x1c
        /*00ba*/ 	.short	(.L_29 - .L_28)


	//   ....[0]....
.L_28:
        /*00bc*/ 	.word	0x000000d0


	//   ....[1]....
        /*00c0*/ 	.word	0x000008f0


	//----- nvinfo : EIATTR_CRS_STACK_SIZE
	.align		4
.L_29:
        /*00c4*/ 	.byte	0x04, 0x1e
        /*00c6*/ 	.short	(.L_31 - .L_30)
.L_30:
        /*00c8*/ 	.word	0x00000000


	//----- nvinfo : EIATTR_CBANK_PARAM_SIZE
	.align		4
.L_31:
        /*00cc*/ 	.byte	0x03, 0x19
        /*00ce*/ 	.short	0x0030


	//----- nvinfo : EIATTR_PARAM_CBANK
	.align		4
        /*00d0*/ 	.byte	0x04, 0x0a
        /*00d2*/ 	.short	(.L_33 - .L_32)
	.align		4
.L_32:
        /*00d4*/ 	.word	index@(.nv.constant0.im2col_kernel)
        /*00d8*/ 	.short	0x0380
        /*00da*/ 	.short	0x0030


	//----- nvinfo : EIATTR_SW_WAR
	.align		4
.L_33:
        /*00dc*/ 	.byte	0x04, 0x36
        /*00de*/ 	.short	(.L_35 - .L_34)
.L_34:
        /*00e0*/ 	.word	0x00000008
.L_35:


//--------------------- .nv.callgraph             --------------------------
	.section	.nv.callgraph,"",@"SHT_CUDA_CALLGRAPH"
	.align	4
	.sectionentsize	8
	.align		4
        /*0000*/ 	.word	0x00000000
	.align		4
        /*0004*/ 	.word	0xffffffff
	.align		4
        /*0008*/ 	.word	0x00000000
	.align		4
        /*000c*/ 	.word	0xfffffffe
	.align		4
        /*0010*/ 	.word	0x00000000
	.align		4
        /*0014*/ 	.word	0xfffffffd
	.align		4
        /*0018*/ 	.word	0x00000000
	.align		4
        /*001c*/ 	.word	0xfffffffc


//--------------------- .text.im2col_kernel       --------------------------
	.section	.text.im2col_kernel,"ax",@progbits
	.align	128
        .global         im2col_kernel
        .type           im2col_kernel,@function
        .size           im2col_kernel,(.L_x_3 - im2col_kernel)
        .other          im2col_kernel,@"STO_CUDA_ENTRY STV_DEFAULT"
im2col_kernel:
.text.im2col_kernel:
[----:B------:R-:W-:Y:S01]  /*0000*/  LDC R1, c[0x0][0x37c] ;  /* 0x0000df00ff017b82 */ /* 0x000fe20000000800 */
[----:B------:R-:W0:Y:S07]  /*0010*/  S2R R9, SR_TID.X ;  /* 0x0000000000097919 */ /* 0x000e2e0000002100 */
[----:B------:R-:W1:Y:S01]  /*0020*/  LDC R4, c[0x0][0x39c] ;  /* 0x0000e700ff047b82 */ /* 0x000e620000000800 */
[----:B------:R-:W1:Y:S07]  /*0030*/  LDCU UR5, c[0x0][0x390] ;  /* 0x00007200ff0577ac */ /* 0x000e6e0008000800 */
[----:B------:R-:W2:Y:S08]  /*0040*/  LDC.64 R2, c[0x0][0x3a8] ;  /* 0x0000ea00ff027b82 */ /* 0x000eb00000000a00 */
[----:B------:R-:W0:Y:S08]  /*0050*/  S2UR UR4, SR_CTAID.X ;  /* 0x00000000000479c3 */ /* 0x000e300000002500 */
[----:B------:R-:W0:Y:S01]  /*0060*/  LDC R0, c[0x0][0x360] ;  /* 0x0000d800ff007b82 */ /* 0x000e220000000800 */
[----:B-1----:R-:W-:-:S02]  /*0070*/  IMAD R7, R4, UR5, RZ ;  /* 0x0000000504077c24 */ /* 0x002fc4000f8e02ff */
[----:B--2---:R-:W-:Y:S02]  /*0080*/  IMAD R5, R3, R2, RZ ;  /* 0x0000000203057224 */ /* 0x004fe400078e02ff */
[----:B------:R-:W-:-:S04]  /*0090*/  IMAD R2, R7, R4, RZ ;  /* 0x0000000407027224 */ /* 0x000fc800078e02ff */
[----:B------:R-:W-:Y:S02]  /*00a0*/  IMAD R7, R2, R5, RZ ;  /* 0x0000000502077224 */ /* 0x000fe400078e02ff */
[----:B0-----:R-:W-:-:S05]  /*00b0*/  IMAD R0, R0, UR4, R9 ;  /* 0x0000000400007c24 */ /* 0x001fca000f8e0209 */
[----:B------:R-:W-:-:S13]  /*00c0*/  ISETP.GE.AND P0, PT, R0, R7, PT ;  /* 0x000000070000720c */ /* 0x000fda0003f06270 */
[----:B------:R-:W-:Y:S05]  /*00d0*/  @P0 EXIT ;  /* 0x000000000000094d */ /* 0x000fea0003800000 */
[-C--:B------:R-:W-:Y:S01]  /*00e0*/  IABS R14, R5.reuse ;  /* 0x00000005000e7213 */ /* 0x080fe20000000000 */
[----:B------:R-:W-:Y:S01]  /*00f0*/  IMAD R2, R4, R4, RZ ;  /* 0x0000000404027224 */ /* 0x000fe200078e02ff */
[----:B------:R-:W-:Y:S01]  /*0100*/  IABS R10, R5 ;  /* 0x00000005000a7213 */ /* 0x000fe20000000000 */
[----:B------:R-:W0:Y:S01]  /*0110*/  LDCU UR6, c[0x0][0x398] ;  /* 0x00007300ff0677ac */ /* 0x000e220008000800 */
[----:B------:R-:W1:Y:S01]  /*0120*/  I2F.RP R7, R14 ;  /* 0x0000000e00077306 */ /* 0x000e620000209400 */
[----:B------:R-:W-:Y:S01]  /*0130*/  BSSY.RECONVERGENT B0, `(.L_x_0) ;  /* 0x000007a000007945 */ /* 0x000fe20003800200 */
[----:B------:R-:W-:Y:S01]  /*0140*/  IABS R6, R2 ;  /* 0x0000000200067213 */ /* 0x000fe20000000000 */
[----:B------:R-:W-:Y:S01]  /*0150*/  IMAD.MOV R10, RZ, RZ, -R10 ;  /* 0x000000ffff0a7224 */ /* 0x000fe200078e0a0a */
[----:B------:R-:W2:Y:S04]  /*0160*/  LDCU UR7, c[0x0][0x394] ;  /* 0x00007280ff0777ac */ /* 0x000ea80008000800 */
[----:B------:R-:W3:Y:S01]  /*0170*/  I2F.RP R12, R6 ;  /* 0x00000006000c7306 */ /* 0x000ee20000209400 */
[----:B------:R-:W4:Y:S07]  /*0180*/  LDCU.64 UR4, c[0x0][0x358] ;  /* 0x00006b00ff0477ac */ /* 0x000f2e0008000a00 */
[----:B-1----:R-:W1:Y:S08]  /*0190*/  MUFU.RCP R7, R7 ;  /* 0x0000000700077308 */ /* 0x002e700000001000 */
[----:B---3--:R-:W-:Y:S01]  /*01a0*/  MUFU.RCP R12, R12 ;  /* 0x0000000c000c7308 */ /* 0x008fe20000001000 */
[----:B-1----:R-:W-:Y:S01]  /*01b0*/  VIADD R8, R7, 0xffffffe ;  /* 0x0ffffffe07087836 */ /* 0x002fe20000000000 */
[----:B------:R-:W-:-:S06]  /*01c0*/  IABS R7, R0 ;  /* 0x0000000000077213 */ /* 0x000fcc0000000000 */
[----:B------:R1:W3:Y:S02]  /*01d0*/  F2I.FTZ.U32.TRUNC.NTZ R9, R8 ;  /* 0x0000000800097305 */ /* 0x0002e4000021f000 */
[----:B-1----:R-:W-:Y:S02]  /*01e0*/  HFMA2 R8, -RZ, RZ, 0, 0 ;  /* 0x00000000ff087431 */ /* 0x002fe400000001ff */
[----:B---3--:R-:W-:-:S04]  /*01f0*/  IMAD.MOV R11, RZ, RZ, -R9 ;  /* 0x000000ffff0b7224 */ /* 0x008fc800078e0a09 */
[----:B------:R-:W-:-:S04]  /*0200*/  IMAD R11, R11, R14, RZ ;  /* 0x0000000e0b0b7224 */ /* 0x000fc800078e02ff */
[----:B------:R-:W-:Y:S01]  /*0210*/  IMAD.HI.U32 R8, R9, R11, R8 ;  /* 0x0000000b09087227 */ /* 0x000fe200078e0008 */
[----:B------:R-:W-:-:S05]  /*0220*/  IABS R9, R4 ;  /* 0x0000000400097213 */ /* 0x000fca0000000000 */
[----:B------:R-:W-:Y:S01]  /*0230*/  IMAD.HI.U32 R13, R8, R7, RZ ;  /* 0x00000007080d7227 */ /* 0x000fe200078e00ff */
[----:B------:R-:W-:-:S03]  /*0240*/  IABS R8, R3 ;  /* 0x0000000300087213 */ /* 0x000fc60000000000 */
[----:B------:R-:W-:Y:S01]  /*0250*/  IMAD R7, R13, R10, R7 ;  /* 0x0000000a0d077224 */ /* 0x000fe200078e0207 */
[----:B------:R-:W-:Y:S01]  /*0260*/  IADD3 R10, PT, PT, R12, 0xffffffe, RZ ;  /* 0x0ffffffe0c0a7810 */ /* 0x000fe20007ffe0ff */
[----:B------:R-:W1:Y:S03]  /*0270*/  I2F.RP R15, R8 ;  /* 0x00000008000f7306 */ /* 0x000e660000209400 */
[----:B------:R-:W-:-:S05]  /*0280*/  ISETP.GT.U32.AND P1, PT, R14, R7, PT ;  /* 0x000000070e00720c */ /* 0x000fca0003f24070 */
[----:B------:R3:W5:Y:S08]  /*0290*/  F2I.FTZ.U32.TRUNC.NTZ R11, R10 ;  /* 0x0000000a000b7305 */ /* 0x000770000021f000 */
[----:B------:R-:W-:Y:S01]  /*02a0*/  @!P1 IMAD.IADD R7, R7, 0x1, -R14 ;  /* 0x0000000107079824 */ /* 0x000fe200078e0a0e */
[----:B-1----:R-:W-:Y:S01]  /*02b0*/  MUFU.RCP R15, R15 ;  /* 0x0000000f000f7308 */ /* 0x002fe20000001000 */
[----:B------:R-:W-:Y:S01]  /*02c0*/  @!P1 VIADD R13, R13, 0x1 ;  /* 0x000000010d0d9836 */ /* 0x000fe20000000000 */
[----:B------:R-:W-:Y:S01]  /*02d0*/  ISETP.NE.AND P1, PT, R5, RZ, PT ;  /* 0x000000ff0500720c */ /* 0x000fe20003f25270 */
[----:B---3--:R-:W-:Y:S01]  /*02e0*/  IMAD.MOV.U32 R10, RZ, RZ, RZ ;  /* 0x000000ffff0a7224 */ /* 0x008fe200078e00ff */
[----:B------:R-:W-:-:S02]  /*02f0*/  ISETP.GE.U32.AND P0, PT, R7, R14, PT ;  /* 0x0000000e0700720c */ /* 0x000fc40003f06070 */
[----:B------:R-:W-:Y:S02]  /*0300*/  LOP3.LUT R7, R0, R5, RZ, 0x3c, !PT ;  /* 0x0000000500077212 */ /* 0x000fe400078e3cff */
[----:B------:R-:W-:Y:S02]  /*0310*/  IABS R14, R2 ;  /* 0x00000002000e7213 */ /* 0x000fe40000000000 */
[----:B------:R-:W-:Y:S02]  /*0320*/  ISETP.GE.AND P2, PT, R7, RZ, PT ;  /* 0x000000ff0700720c */ /* 0x000fe40003f46270 */
[----:B-----5:R-:W-:-:S05]  /*0330*/  IADD3 R7, PT, PT, RZ, -R11, RZ ;  /* 0x8000000bff077210 */ /* 0x020fca0007ffe0ff */
[----:B------:R-:W-:Y:S02]  /*0340*/  @P0 VIADD R13, R13, 0x1 ;  /* 0x000000010d0d0836 */ /* 0x000fe40000000000 */
[----:B------:R-:W-:-:S04]  /*0350*/  IMAD R7, R7, R6, RZ ;  /* 0x0000000607077224 */ /* 0x000fc800078e02ff */
[----:B------:R-:W-:Y:S01]  /*0360*/  @!P2 IMAD.MOV R13, RZ, RZ, -R13 ;  /* 0x000000ffff0da224 */ /* 0x000fe200078e0a0d */
[----:B------:R-:W-:Y:S01]  /*0370*/  @!P1 LOP3.LUT R13, RZ, R5, RZ, 0x33, !PT ;  /* 0x00000005ff0d9212 */ /* 0x000fe200078e33ff */
[----:B------:R-:W-:Y:S01]  /*0380*/  IMAD.HI.U32 R10, R11, R7, R10 ;  /* 0x000000070b0a7227 */ /* 0x000fe200078e000a */
[----:B------:R-:W-:Y:S02]  /*0390*/  IADD3 R11, PT, PT, RZ, -R14, RZ ;  /* 0x8000000eff0b7210 */ /* 0x000fe40007ffe0ff */
[----:B------:R-:W-:Y:S01]  /*03a0*/  IABS R12, R13 ;  /* 0x0000000d000c7213 */ /* 0x000fe20000000000 */
[----:B------:R-:W1:Y:S04]  /*03b0*/  I2F.RP R14, R9 ;  /* 0x00000009000e7306 */ /* 0x000e680000209400 */
[----:B------:R-:W-:-:S04]  /*03c0*/  IMAD.MOV.U32 R7, RZ, RZ, R12 ;  /* 0x000000ffff077224 */ /* 0x000fc800078e000c */
[----:B------:R-:W-:-:S04]  /*03d0*/  IMAD.HI.U32 R12, R10, R7, RZ ;  /* 0x000000070a0c7227 */ /* 0x000fc800078e00ff */
[----:B------:R-:W-:Y:S01]  /*03e0*/  IMAD R7, R12, R11, R7 ;  /* 0x0000000b0c077224 */ /* 0x000fe200078e0207 */
[----:B-1----:R-:W1:Y:S04]  /*03f0*/  MUFU.RCP R14, R14 ;  /* 0x0000000e000e7308 */ /* 0x002e680000001000 */
[----:B------:R-:W-:-:S13]  /*0400*/  ISETP.GT.U32.AND P1, PT, R6, R7, PT ;  /* 0x000000070600720c */ /* 0x000fda0003f24070 */
[----:B------:R-:W-:Y:S01]  /*0410*/  @!P1 IMAD.IADD R7, R7, 0x1, -R6 ;  /* 0x0000000107079824 */ /* 0x000fe200078e0a06 */
[----:B------:R-:W-:Y:S01]  /*0420*/  @!P1 IADD3 R12, PT, PT, R12, 0x1, RZ ;  /* 0x000000010c0c9810 */ /* 0x000fe20007ffe0ff */
[----:B-1----:R-:W-:Y:S01]  /*0430*/  VIADD R10, R14, 0xffffffe ;  /* 0x0ffffffe0e0a7836 */ /* 0x002fe20000000000 */
[----:B------:R-:W-:Y:S02]  /*0440*/  ISETP.NE.AND P1, PT, R2, RZ, PT ;  /* 0x000000ff0200720c */ /* 0x000fe40003f25270 */
[----:B------:R-:W-:Y:S01]  /*0450*/  ISETP.GE.U32.AND P0, PT, R7, R6, PT ;  /* 0x000000060700720c */ /* 0x000fe20003f06070 */
[----:B------:R-:W1:Y:S01]  /*0460*/  F2I.FTZ.U32.TRUNC.NTZ R11, R10 ;  /* 0x0000000a000b7305 */ /* 0x000e62000021f000 */
[----:B------:R-:W-:Y:S02]  /*0470*/  LOP3.LUT R6, R13, R2, RZ, 0x3c, !PT ;  /* 0x000000020d067212 */ /* 0x000fe400078e3cff */
[----:B------:R-:W-:Y:S02]  /*0480*/  IADD3 R7, PT, PT, R15, 0xffffffe, RZ ;  /* 0x0ffffffe0f077810 */ /* 0x000fe40007ffe0ff */
[----:B------:R-:W-:-:S02]  /*0490*/  ISETP.GE.AND P2, PT, R6, RZ, PT ;  /* 0x000000ff0600720c */ /* 0x000fc40003f46270 */
[----:B------:R-:W-:Y:S02]  /*04a0*/  IADD3 R14, PT, PT, -R13, RZ, RZ ;  /* 0x000000ff0d0e7210 */ /* 0x000fe40007ffe1ff */
[----:B------:R-:W3:Y:S03]  /*04b0*/  F2I.FTZ.U32.TRUNC.NTZ R7, R7 ;  /* 0x0000000700077305 */ /* 0x000ee6000021f000 */
[----:B------:R-:W-:Y:S02]  /*04c0*/  @P0 VIADD R12, R12, 0x1 ;  /* 0x000000010c0c0836 */ /* 0x000fe40000000000 */
[----:B------:R-:W-:Y:S02]  /*04d0*/  IMAD R14, R5, R14, R0 ;  /* 0x0000000e050e7224 */ /* 0x000fe400078e0200 */
[----:B-1----:R-:W-:Y:S02]  /*04e0*/  IMAD.MOV R10, RZ, RZ, -R11 ;  /* 0x000000ffff0a7224 */ /* 0x002fe400078e0a0b */
[----:B------:R-:W-:-:S02]  /*04f0*/  @!P2 IADD3 R12, PT, PT, -R12, RZ, RZ ;  /* 0x000000ff0c0ca210 */ /* 0x000fc40007ffe1ff */
[----:B------:R-:W-:-:S04]  /*0500*/  @!P1 LOP3.LUT R12, RZ, R2, RZ, 0x33, !PT ;  /* 0x00000002ff0c9212 */ /* 0x000fc800078e33ff */
[----:B------:R-:W-:Y:S01]  /*0510*/  IADD3 R6, PT, PT, -R12, RZ, RZ ;  /* 0x000000ff0c067210 */ /* 0x000fe20007ffe1ff */
[----:B---3--:R-:W-:-:S04]  /*0520*/  IMAD.MOV R15, RZ, RZ, -R7 ;  /* 0x000000ffff0f7224 */ /* 0x008fc800078e0a07 */
[----:B------:R-:W-:Y:S02]  /*0530*/  IMAD R13, R2, R6, R13 ;  /* 0x00000006020d7224 */ /* 0x000fe400078e020d */
[----:B------:R-:W-:Y:S02]  /*0540*/  IMAD R5, R15, R8, RZ ;  /* 0x000000080f057224 */ /* 0x000fe400078e02ff */
[----:B------:R-:W-:Y:S01]  /*0550*/  IMAD.MOV.U32 R6, RZ, RZ, RZ ;  /* 0x000000ffff067224 */ /* 0x000fe200078e00ff */
[----:B------:R-:W-:-:S03]  /*0560*/  IABS R2, R13 ;  /* 0x0000000d00027213 */ /* 0x000fc60000000000 */
[----:B------:R-:W-:Y:S01]  /*0570*/  IMAD.HI.U32 R6, R7, R5, R6 ;  /* 0x0000000507067227 */ /* 0x000fe200078e0006 */
[----:B------:R-:W-:-:S03]  /*0580*/  IABS R7, R14 ;  /* 0x0000000e00077213 */ /* 0x000fc60000000000 */
[----:B------:R-:W-:Y:S01]  /*0590*/  IMAD R5, R10, R9, RZ ;  /* 0x000000090a057224 */ /* 0x000fe200078e02ff */
[----:B------:R-:W-:-:S05]  /*05a0*/  MOV R10, RZ ;  /* 0x000000ff000a7202 */ /* 0x000fca0000000f00 */
[----:B------:R-:W-:-:S04]  /*05b0*/  IMAD.HI.U32 R10, R11, R5, R10 ;  /* 0x000000050b0a7227 */ /* 0x000fc800078e000a */
[----:B------:R-:W-:-:S04]  /*05c0*/  IMAD.HI.U32 R5, R6, R7, RZ ;  /* 0x0000000706057227 */ /* 0x000fc800078e00ff */
[----:B------:R-:W-:Y:S02]  /*05d0*/  IMAD.MOV R11, RZ, RZ, -R5 ;  /* 0x000000ffff0b7224 */ /* 0x000fe400078e0a05 */
[----:B------:R-:W-:-:S04]  /*05e0*/  IMAD.HI.U32 R10, R10, R2, RZ ;  /* 0x000000020a0a7227 */ /* 0x000fc800078e00ff */
[----:B------:R-:W-:Y:S01]  /*05f0*/  IMAD R7, R8, R11, R7 ;  /* 0x0000000b08077224 */ /* 0x000fe200078e0207 */
[----:B------:R-:W-:-:S04]  /*0600*/  IADD3 R6, PT, PT, -R10, RZ, RZ ;  /* 0x000000ff0a067210 */ /* 0x000fc80007ffe1ff */
[----:B------:R-:W-:Y:S01]  /*0610*/  ISETP.GT.U32.AND P0, PT, R8, R7, PT ;  /* 0x000000070800720c */ /* 0x000fe20003f04070 */
[----:B------:R-:W-:Y:S01]  /*0620*/  IMAD R2, R9, R6, R2 ;  /* 0x0000000609027224 */ /* 0x000fe200078e0202 */
[----:B------:R-:W-:-:S04]  /*0630*/  LOP3.LUT R6, R14, R3, RZ, 0x3c, !PT ;  /* 0x000000030e067212 */ /* 0x000fc800078e3cff */
[----:B------:R-:W-:Y:S02]  /*0640*/  ISETP.GT.U32.AND P5, PT, R9, R2, PT ;  /* 0x000000020900720c */ /* 0x000fe40003fa4070 */
[----:B------:R-:W-:-:S05]  /*0650*/  ISETP.GE.AND P2, PT, R6, RZ, PT ;  /* 0x000000ff0600720c */ /* 0x000fca0003f46270 */
[----:B------:R-:W-:Y:S02]  /*0660*/  @!P0 IMAD.IADD R7, R7, 0x1, -R8 ;  /* 0x0000000107078824 */ /* 0x000fe400078e0a08 */
[----:B------:R-:W-:Y:S01]  /*0670*/  @!P0 VIADD R5, R5, 0x1 ;  /* 0x0000000105058836 */ /* 0x000fe20000000000 */
[----:B------:R-:W-:Y:S02]  /*0680*/  ISETP.NE.AND P0, PT, R4, RZ, PT ;  /* 0x000000ff0400720c */ /* 0x000fe40003f05270 */
[----:B------:R-:W-:Y:S02]  /*0690*/  ISETP.GE.U32.AND P4, PT, R7, R8, PT ;  /* 0x000000080700720c */ /* 0x000fe40003f86070 */
[-C--:B------:R-:W-:Y:S01]  /*06a0*/  @!P5 IADD3 R2, PT, PT, R2, -R9.reuse, RZ ;  /* 0x800000090202d210 */ /* 0x080fe20007ffe0ff */
[----:B------:R-:W1:Y:S01]  /*06b0*/  LDC.64 R6, c[0x0][0x3a0] ;  /* 0x0000e800ff067b82 */ /* 0x000e620000000a00 */
[----:B------:R-:W-:Y:S02]  /*06c0*/  @!P5 IADD3 R10, PT, PT, R10, 0x1, RZ ;  /* 0x000000010a0ad810 */ /* 0x000fe40007ffe0ff */
[----:B------:R-:W-:-:S02]  /*06d0*/  ISETP.GE.U32.AND P3, PT, R2, R9, PT ;  /* 0x000000090200720c */ /* 0x000fc40003f66070 */
[----:B------:R-:W-:Y:S02]  /*06e0*/  LOP3.LUT R2, R13, R4, RZ, 0x3c, !PT ;  /* 0x000000040d027212 */ /* 0x000fe400078e3cff */
[----:B------:R-:W-:Y:S02]  /*06f0*/  ISETP.NE.AND P5, PT, R3, RZ, PT ;  /* 0x000000ff0300720c */ /* 0x000fe40003fa5270 */
[----:B------:R-:W-:Y:S01]  /*0700*/  ISETP.GE.AND P1, PT, R2, RZ, PT ;  /* 0x000000ff0200720c */ /* 0x000fe20003f26270 */
[----:B------:R-:W-:-:S04]  /*0710*/  @P4 VIADD R5, R5, 0x1 ;  /* 0x0000000105054836 */ /* 0x000fc80000000000 */
[----:B------:R-:W-:Y:S02]  /*0720*/  IMAD.MOV.U32 R2, RZ, RZ, R5 ;  /* 0x000000ffff027224 */ /* 0x000fe400078e0005 */
[----:B------:R-:W-:-:S03]  /*0730*/  @P3 IADD3 R10, PT, PT, R10, 0x1, RZ ;  /* 0x000000010a0a3810 */ /* 0x000fc60007ffe0ff */
[----:B------:R-:W-:Y:S02]  /*0740*/  @!P2 IADD3 R2, PT, PT, -R2, RZ, RZ ;  /* 0x000000ff0202a210 */ /* 0x000fe40007ffe1ff */
[----:B------:R-:W-:Y:S01]  /*0750*/  @!P5 LOP3.LUT R2, RZ, R3, RZ, 0x33, !PT ;  /* 0x00000003ff02d212 */ /* 0x000fe200078e33ff */
[----:B------:R-:W-:Y:S01]  /*0760*/  @!P1 IMAD.MOV R10, RZ, RZ, -R10 ;  /* 0x000000ffff0a9224 */ /* 0x000fe200078e0a0a */
[----:B------:R-:W-:Y:S02]  /*0770*/  @!P0 LOP3.LUT R10, RZ, R4, RZ, 0x33, !PT ;  /* 0x00000004ff0a8212 */ /* 0x000fe400078e33ff */
[C---:B------:R-:W-:Y:S01]  /*0780*/  IADD3 R8, PT, PT, -R2.reuse, RZ, RZ ;  /* 0x000000ff02087210 */ /* 0x040fe20007ffe1ff */
[----:B-1----:R-:W-:Y:S02]  /*0790*/  IMAD R2, R2, R7, -R6 ;  /* 0x0000000702027224 */ /* 0x002fe400078e0a06 */
[----:B------:R-:W-:Y:S02]  /*07a0*/  IMAD.MOV R5, RZ, RZ, -R10 ;  /* 0x000000ffff057224 */ /* 0x000fe400078e0a0a */
[----:B------:R-:W-:-:S02]  /*07b0*/  IMAD R3, R3, R8, R14 ;  /* 0x0000000803037224 */ /* 0x000fc400078e020e */
[----:B------:R-:W-:Y:S02]  /*07c0*/  IMAD R8, R4, R5, R13 ;  /* 0x0000000504087224 */ /* 0x000fe400078e020d */
[----:B------:R-:W-:Y:S01]  /*07d0*/  IMAD R3, R3, R7, -R6 ;  /* 0x0000000703037224 */ /* 0x000fe200078e0a06 */
[----:B------:R-:W1:Y:S01]  /*07e0*/  LDC.64 R4, c[0x0][0x388] ;  /* 0x0000e200ff047b82 */ /* 0x000e620000000a00 */
[----:B------:R-:W-:-:S03]  /*07f0*/  IMAD.IADD R7, R10, 0x1, R2 ;  /* 0x000000010a077824 */ /* 0x000fc600078e0202 */
[----:B------:R-:W-:Y:S01]  /*0800*/  IADD3 R8, PT, PT, R8, R3, RZ ;  /* 0x0000000308087210 */ /* 0x000fe20007ffe0ff */
[----:B------:R-:W-:-:S03]  /*0810*/  HFMA2 R3, -RZ, RZ, 0, 0 ;  /* 0x00000000ff037431 */ /* 0x000fc600000001ff */
[----:B0-----:R-:W-:Y:S02]  /*0820*/  ISETP.GE.AND P0, PT, R8, UR6, PT ;  /* 0x0000000608007c0c */ /* 0x001fe4000bf06270 */
[C---:B------:R-:W-:Y:S02]  /*0830*/  LOP3.LUT R2, R7.reuse, R8, RZ, 0xfc, !PT ;  /* 0x0000000807027212 */ /* 0x040fe400078efcff */
[----:B--2---:R-:W-:-:S04]  /*0840*/  ISETP.GE.OR P0, PT, R7, UR7, P0 ;  /* 0x0000000707007c0c */ /* 0x004fc80008706670 */
[----:B------:R-:W-:Y:S01]  /*0850*/  ISETP.LT.OR P0, PT, R2, RZ, P0 ;  /* 0x000000ff0200720c */ /* 0x000fe20000701670 */
[----:B-1----:R-:W-:-:S12]  /*0860*/  IMAD.WIDE R4, R0, 0x4, R4 ;  /* 0x0000000400047825 */ /* 0x002fd800078e0204 */
[----:B----4-:R-:W-:Y:S05]  /*0870*/  @P0 BRA `(.L_x_1) ;  /* 0x0000000000140947 */ /* 0x010fea0003800000 */
[----:B------:R-:W0:Y:S01]  /*0880*/  LDC.64 R2, c[0x0][0x380] ;  /* 0x0000e000ff027b82 */ /* 0x000e220000000a00 */
[----:B------:R-:W-:-:S04]  /*0890*/  IMAD R12, R12, UR7, R7 ;  /* 0x000000070c0c7c24 */ /* 0x000fc8000f8e0207 */
[----:B------:R-:W-:-:S04]  /*08a0*/  IMAD R7, R12, UR6, R8 ;  /* 0x000000060c077c24 */ /* 0x000fc8000f8e0208 */
[----:B0-----:R-:W-:-:S06]  /*08b0*/  IMAD.WIDE R2, R7, 0x4, R2 ;  /* 0x0000000407027825 */ /* 0x001fcc00078e0202 */
[----:B------:R0:W5:Y:S02]  /*08c0*/  LDG.E R3, desc[UR4][R2.64] ;  /* 0x0000000402037981 */ /* 0x000164000c1e1900 */
.L_x_1:
[----:B------:R-:W-:Y:S05]  /*08d0*/  BSYNC.RECONVERGENT B0 ;  /* 0x0000000000007941 */ /* 0x000fea0003800200 */
.L_x_0:
[----:B-----5:R-:W-:Y:S01]  /*08e0*/  STG.E desc[UR4][R4.64], R3 ;  /* 0x0000000304007986 */ /* 0x020fe2000c101904 */
[----:B------:R-:W-:Y:S05]  /*08f0*/  EXIT ;  /* 0x000000000000794d */ /* 0x000fea0003800000 */
.L_x_2:
[----:B------:R-:W-:-:S00]  /*0900*/  BRA `(.L_x_2) ;  /* 0xfffffffc00fc7947 */ /* 0x000fc0000383ffff */
[----:B------:R-:W-:-:S00]  /*0910*/  NOP ;  /* 0x0000000000007918 */ /* 0x000fc00000000000 */
        /* <DEDUP_REMOVED lines=14> */
.L_x_3:


//--------------------- .nv.shared.reserved.0     --------------------------
	.section	.nv.shared.reserved.0,"aw",@nobits
	.weak		__nv_reservedSMEM_offset_0_alias
	.size		__nv_reservedSMEM_offset_0_alias, 0, 64
	.other		__nv_reservedSMEM_offset_0_alias,@"STO_CUDA_RESERVED_SHARED STV_DEFAULT"
__nv_reservedSMEM_offset_0_alias:
	.zero		0
	.zero		64


//--------------------- .nv.constant0.im2col_kernel --------------------------
	.section	.nv.constant0.im2col_kernel,"a",@progbits
	.sectionflags	@""
	.align	4
.nv.constant0.im2col_kernel:
	.zero		944


//--------------------- SYMBOLS --------------------------

	.type		.nv.reservedSmem.offset0,@object
	.size		.nv.reservedSmem.offset0,0x4
